//
// Generated by NVIDIA NVVM Compiler
//
// Compiler Build ID: CL-36424714
// Cuda compilation tools, release 13.0, V13.0.88
// Based on NVVM 20.0.0
//

.version 9.0
.target sm_100
.address_size 64

	// .globl	baryKernel

.visible .entry baryKernel(
	.param .u64 .ptr .align 1 baryKernel_param_0,
	.param .u64 .ptr .align 1 baryKernel_param_1,
	.param .u64 .ptr .align 1 baryKernel_param_2,
	.param .u64 .ptr .align 1 baryKernel_param_3,
	.param .u64 .ptr .align 1 baryKernel_param_4,
	.param .u64 .ptr .align 1 baryKernel_param_5,
	.param .u64 .ptr .align 1 baryKernel_param_6,
	.param .u64 .ptr .align 1 baryKernel_param_7,
	.param .u64 .ptr .align 1 baryKernel_param_8
)
{
	.reg .pred 	%p<8>;
	.reg .b32 	%r<14>;
	.reg .b32 	%f<56>;
	.reg .b64 	%rd<23>;

	ld.param.u64 	%rd2, [baryKernel_param_0];
	ld.param.u64 	%rd3, [baryKernel_param_1];
	ld.param.u64 	%rd4, [baryKernel_param_2];
	ld.param.u64 	%rd5, [baryKernel_param_3];
	ld.param.u64 	%rd6, [baryKernel_param_4];
	ld.param.u64 	%rd7, [baryKernel_param_5];
	ld.param.u64 	%rd9, [baryKernel_param_6];
	ld.param.u64 	%rd10, [baryKernel_param_7];
	ld.param.u64 	%rd8, [baryKernel_param_8];
	cvta.to.global.u64 	%rd1, %rd9;
	cvta.to.global.u64 	%rd11, %rd10;
	mov.u32 	%r5, %ctaid.x;
	mov.u32 	%r6, %ntid.x;
	mov.u32 	%r7, %tid.x;
	mad.lo.s32 	%r1, %r5, %r6, %r7;
	mov.u32 	%r8, %ctaid.y;
	mov.u32 	%r9, %ntid.y;
	mov.u32 	%r10, %tid.y;
	mad.lo.s32 	%r2, %r8, %r9, %r10;
	ld.global.u32 	%r3, [%rd11];
	setp.ge.u32 	%p1, %r1, %r3;
	@%p1 bra 	$L__BB0_5;
	cvta.to.global.u64 	%rd12, %rd8;
	ld.global.u32 	%r4, [%rd12];
	setp.ge.u32 	%p2, %r2, %r4;
	@%p2 bra 	$L__BB0_5;
	cvta.to.global.u64 	%rd13, %rd3;
	cvta.to.global.u64 	%rd14, %rd2;
	cvta.to.global.u64 	%rd15, %rd4;
	cvt.rn.f32.s32 	%f4, %r3;
	cvt.rn.f32.s32 	%f5, %r4;
	mov.f32 	%f6, 0f40000000;
	div.rn.f32 	%f7, %f6, %f4;
	div.rn.f32 	%f8, %f6, %f5;
	cvt.rn.f32.s32 	%f9, %r1;
	mul.f32 	%f10, %f8, 0f3F000000;
	fma.rn.f32 	%f11, %f7, %f9, %f10;
	add.f32 	%f12, %f11, 0fBF800000;
	cvt.rn.f32.u32 	%f13, %r2;
	fma.rn.f32 	%f14, %f8, %f13, %f10;
	add.f32 	%f15, %f14, 0fBF800000;
	neg.f32 	%f16, %f15;
	ld.global.f32 	%f17, [%rd15];
	ld.global.f32 	%f18, [%rd15+4];
	ld.global.f32 	%f19, [%rd14];
	ld.global.f32 	%f20, [%rd14+4];
	ld.global.f32 	%f21, [%rd13];
	ld.global.f32 	%f22, [%rd13+4];
	sub.f32 	%f23, %f19, %f17;
	sub.f32 	%f24, %f20, %f18;
	sub.f32 	%f25, %f21, %f17;
	sub.f32 	%f26, %f22, %f18;
	sub.f32 	%f27, %f12, %f17;
	sub.f32 	%f28, %f16, %f18;
	mul.f32 	%f29, %f24, %f24;
	fma.rn.f32 	%f30, %f23, %f23, %f29;
	mul.f32 	%f31, %f24, %f26;
	fma.rn.f32 	%f32, %f23, %f25, %f31;
	mul.f32 	%f33, %f26, %f26;
	fma.rn.f32 	%f34, %f25, %f25, %f33;
	mul.f32 	%f35, %f24, %f28;
	fma.rn.f32 	%f36, %f23, %f27, %f35;
	mul.f32 	%f37, %f28, %f26;
	fma.rn.f32 	%f38, %f27, %f25, %f37;
	mul.f32 	%f39, %f30, %f34;
	mul.f32 	%f40, %f32, %f32;
	sub.f32 	%f41, %f39, %f40;
	mul.f32 	%f42, %f36, %f34;
	mul.f32 	%f43, %f32, %f38;
	sub.f32 	%f44, %f42, %f43;
	div.rn.f32 	%f1, %f44, %f41;
	mul.f32 	%f45, %f30, %f38;
	mul.f32 	%f46, %f36, %f32;
	sub.f32 	%f47, %f45, %f46;
	div.rn.f32 	%f2, %f47, %f41;
	mov.f32 	%f48, 0f3F800000;
	sub.f32 	%f49, %f48, %f1;
	sub.f32 	%f3, %f49, %f2;
	setp.leu.f32 	%p3, %f1, 0f00000000;
	setp.leu.f32 	%p4, %f2, 0f00000000;
	or.pred  	%p5, %p3, %p4;
	setp.leu.f32 	%p6, %f3, 0f00000000;
	or.pred  	%p7, %p5, %p6;
	@%p7 bra 	$L__BB0_4;
	cvta.to.global.u64 	%rd18, %rd5;
	ld.global.f32 	%f50, [%rd18];
	cvta.to.global.u64 	%rd19, %rd6;
	ld.global.f32 	%f51, [%rd19];
	mul.f32 	%f52, %f2, %f51;
	fma.rn.f32 	%f53, %f1, %f50, %f52;
	cvta.to.global.u64 	%rd20, %rd7;
	ld.global.f32 	%f54, [%rd20];
	fma.rn.f32 	%f55, %f3, %f54, %f53;
	mad.lo.s32 	%r13, %r3, %r2, %r1;
	mul.wide.u32 	%rd21, %r13, 4;
	add.s64 	%rd22, %rd1, %rd21;
	st.global.f32 	[%rd22], %f55;
	bra.uni 	$L__BB0_5;
$L__BB0_4:
	mad.lo.s32 	%r11, %r3, %r2, %r1;
	mul.wide.u32 	%rd16, %r11, 4;
	add.s64 	%rd17, %rd1, %rd16;
	mov.b32 	%r12, 0;
	st.global.u32 	[%rd17], %r12;
$L__BB0_5:
	ret;

}


// ===== COMPILED SASS (sm_100) =====

	.target	sm_100

	.elftype	@"ET_EXEC"


//--------------------- .note.nv.tkinfo           --------------------------
	.section	.note.nv.tkinfo,"",@"SHT_NOTE"
	.sectionflags	@"SHF_NOTE_NV_TKINFO"
	.tkinfo
        /*0018*/ 	.word	0x00000002
        /*0030*/ 	.string	""
        /*0030*/ 	.string	"ptxas"
        /*0030*/ 	.string	"Cuda compilation tools, release 13.0, V13.0.88"
        /*0030*/ 	.string	"Build cuda_13.0.r13.0/compiler.36424714_0"
        /*0030*/ 	.string	"-arch sm_100 -m 64 "



//--------------------- .note.nv.cuinfo           --------------------------
	.section	.note.nv.cuinfo,"",@"SHT_NOTE"
	.sectionflags	@"SHF_NOTE_NV_CUINFO"
        /*0018*/ 	.short	0x0002
        /*001a*/ 	.short	0x0064
        /*001c*/ 	.short	0x0082
	.zero		2


//--------------------- .nv.info                  --------------------------
	.section	.nv.info,"",@"SHT_CUDA_INFO"
	.align	4


	//----- nvinfo : EIATTR_REGCOUNT
	.align		4
        /*0000*/ 	.byte	0x04, 0x2f
        /*0002*/ 	.short	(.L_1 - .L_0)
	.align		4
.L_0:
        /*0004*/ 	.word	index@(baryKernel)
        /*0008*/ 	.word	0x0000001a


	//----- nvinfo : EIATTR_FRAME_SIZE
	.align		4
.L_1:
        /*000c*/ 	.byte	0x04, 0x11
        /*000e*/ 	.short	(.L_3 - .L_2)
	.align		4
.L_2:
        /*0010*/ 	.word	index@($__internal_0_$__cuda_sm3x_div_rn_noftz_f32_slowpath)
        /*0014*/ 	.word	0x00000000


	//----- nvinfo : EIATTR_FRAME_SIZE
	.align		4
.L_3:
        /*0018*/ 	.byte	0x04, 0x11
        /*001a*/ 	.short	(.L_5 - .L_4)
	.align		4
.L_4:
        /*001c*/ 	.word	index@(baryKernel)
        /*0020*/ 	.word	0x00000000


	//----- nvinfo : EIATTR_MIN_STACK_SIZE
	.align		4
.L_5:
        /*0024*/ 	.byte	0x04, 0x12
        /*0026*/ 	.short	(.L_7 - .L_6)
	.align		4
.L_6:
        /*0028*/ 	.word	index@(baryKernel)
        /*002c*/ 	.word	0x00000000
.L_7:


//--------------------- .nv.compat                --------------------------
	.section	.nv.compat,"",@"SHT_CUDA_COMPAT_INFO"
	.align	4
        /*0000*/ 	.byte	0x02, 0x09, 0x00, 0x00, 0x02, 0x02, 0x01, 0x00, 0x02, 0x05, 0x05, 0x00, 0x03, 0x07, 0x01, 0x01
        /*0010*/ 	.byte	0x02, 0x03, 0x00, 0x00, 0x02, 0x06, 0x01, 0x00, 0x04, 0x0b, 0x08, 0x00, 0x01, 0x00, 0x00, 0x00
        /*0020*/ 	.byte	0x00, 0x00, 0x00, 0x00


//--------------------- .nv.info.baryKernel       --------------------------
	.section	.nv.info.baryKernel,"",@"SHT_CUDA_INFO"
	.sectionflags	@""
	.align	4


	//----- nvinfo : EIATTR_CUDA_API_VERSION
	.align		4
        /*0000*/ 	.byte	0x04, 0x37
        /*0002*/ 	.short	(.L_9 - .L_8)
.L_8:
        /*0004*/ 	.word	0x00000082


	//----- nvinfo : EIATTR_KPARAM_INFO
	.align		4
.L_9:
        /*0008*/ 	.byte	0x04, 0x17
        /*000a*/ 	.short	(.L_11 - .L_10)
.L_10:
        /*000c*/ 	.word	0x00000000
        /*0010*/ 	.short	0x0008
        /*0012*/ 	.short	0x0040
        /*0014*/ 	.byte	0x00, 0xf5, 0x21, 0x00


	//----- nvinfo : EIATTR_KPARAM_INFO
	.align		4
.L_11:
        /*0018*/ 	.byte	0x04, 0x17
        /*001a*/ 	.short	(.L_13 - .L_12)
.L_12:
        /*001c*/ 	.word	0x00000000
        /*0020*/ 	.short	0x0007
        /*0022*/ 	.short	0x0038
        /*0024*/ 	.byte	0x00, 0xf5, 0x21, 0x00


	//----- nvinfo : EIATTR_KPARAM_INFO
	.align		4
.L_13:
        /*0028*/ 	.byte	0x04, 0x17
        /*002a*/ 	.short	(.L_15 - .L_14)
.L_14:
        /*002c*/ 	.word	0x00000000
        /*0030*/ 	.short	0x0006
        /*0032*/ 	.short	0x0030
        /*0034*/ 	.byte	0x00, 0xf5, 0x21, 0x00


	//----- nvinfo : EIATTR_KPARAM_INFO
	.align		4
.L_15:
        /*0038*/ 	.byte	0x04, 0x17
        /*003a*/ 	.short	(.L_17 - .L_16)
.L_16:
        /*003c*/ 	.word	0x00000000
        /*0040*/ 	.short	0x0005
        /*0042*/ 	.short	0x0028
        /*0044*/ 	.byte	0x00, 0xf5, 0x21, 0x00


	//----- nvinfo : EIATTR_KPARAM_INFO
	.align		4
.L_17:
        /*0048*/ 	.byte	0x04, 0x17
        /*004a*/ 	.short	(.L_19 - .L_18)
.L_18:
        /*004c*/ 	.word	0x00000000
        /*0050*/ 	.short	0x0004
        /*0052*/ 	.short	0x0020
        /*0054*/ 	.byte	0x00, 0xf5, 0x21, 0x00


	//----- nvinfo : EIATTR_KPARAM_INFO
	.align		4
.L_19:
        /*0058*/ 	.byte	0x04, 0x17
        /*005a*/ 	.short	(.L_21 - .L_20)
.L_20:
        /*005c*/ 	.word	0x00000000
        /*0060*/ 	.short	0x0003
        /*0062*/ 	.short	0x0018
        /*0064*/ 	.byte	0x00, 0xf5, 0x21, 0x00


	//----- nvinfo : EIATTR_KPARAM_INFO
	.align		4
.L_21:
        /*0068*/ 	.byte	0x04, 0x17
        /*006a*/ 	.short	(.L_23 - .L_22)
.L_22:
        /*006c*/ 	.word	0x00000000
        /*0070*/ 	.short	0x0002
        /*0072*/ 	.short	0x0010
        /*0074*/ 	.byte	0x00, 0xf5, 0x21, 0x00


	//----- nvinfo : EIATTR_KPARAM_INFO
	.align		4
.L_23:
        /*0078*/ 	.byte	0x04, 0x17
        /*007a*/ 	.short	(.L_25 - .L_24)
.L_24:
        /*007c*/ 	.word	0x00000000
        /*0080*/ 	.short	0x0001
        /*0082*/ 	.short	0x0008
        /*0084*/ 	.byte	0x00, 0xf5, 0x21, 0x00


	//----- nvinfo : EIATTR_KPARAM_INFO
	.align		4
.L_25:
        /*0088*/ 	.byte	0x04, 0x17
        /*008a*/ 	.short	(.L_27 - .L_26)
.L_26:
        /*008c*/ 	.word	0x00000000
        /*0090*/ 	.short	0x0000
        /*0092*/ 	.short	0x0000
        /*0094*/ 	.byte	0x00, 0xf5, 0x21, 0x00


	//----- nvinfo : EIATTR_SPARSE_MMA_MASK
	.align		4
.L_27:
        /*0098*/ 	.byte	0x03, 0x50
        /*009a*/ 	.short	0x0000


	//----- nvinfo : EIATTR_MAXREG_COUNT
	.align		4
        /*009c*/ 	.byte	0x03, 0x1b
        /*009e*/ 	.short	0x00ff


	//----- nvinfo : EIATTR_MERCURY_ISA_VERSION
	.align		4
        /*00a0*/ 	.byte	0x03, 0x5f
        /*00a2*/ 	.short	0x0101


	//----- nvinfo : EIATTR_VRC_CTA_INIT_COUNT
	.align		4
        /*00a4*/ 	.byte	0x02, 0x4a
	.zero		1
	.zero		1


	//----- nvinfo : EIATTR_EXIT_INSTR_OFFSETS
	.align		4
        /*00a8*/ 	.byte	0x04, 0x1c
        /*00aa*/ 	.short	(.L_29 - .L_28)


	//   ....[0]....
.L_28:
        /*00ac*/ 	.word	0x000000d0


	//   ....[1]....
        /*00b0*/ 	.word	0x00000110


	//   ....[2]....
        /*00b4*/ 	.word	0x00000840


	//   ....[3]....
        /*00b8*/ 	.word	0x00000890


	//----- nvinfo : EIATTR_CRS_STACK_SIZE
	.align		4
.L_29:
        /*00bc*/ 	.byte	0x04, 0x1e
        /*00be*/ 	.short	(.L_31 - .L_30)
.L_30:
        /*00c0*/ 	.word	0x00000000


	//----- nvinfo : EIATTR_CBANK_PARAM_SIZE
	.align		4
.L_31:
        /*00c4*/ 	.byte	0x03, 0x19
        /*00c6*/ 	.short	0x0048


	//----- nvinfo : EIATTR_PARAM_CBANK
	.align		4
        /*00c8*/ 	.byte	0x04, 0x0a
        /*00ca*/ 	.short	(.L_33 - .L_32)
	.align		4
.L_32:
        /*00cc*/ 	.word	index@(.nv.constant0.baryKernel)
        /*00d0*/ 	.short	0x0380
        /*00d2*/ 	.short	0x0048


	//----- nvinfo : EIATTR_SW_WAR
	.align		4
.L_33:
        /*00d4*/ 	.byte	0x04, 0x36
        /*00d6*/ 	.short	(.L_35 - .L_34)
.L_34:
        /*00d8*/ 	.word	0x00000008
.L_35:


//--------------------- .nv.callgraph             --------------------------
	.section	.nv.callgraph,"",@"SHT_CUDA_CALLGRAPH"
	.align	4
	.sectionentsize	8
	.align		4
        /*0000*/ 	.word	0x00000000
	.align		4
        /*0004*/ 	.word	0xffffffff
	.align		4
        /*0008*/ 	.word	0x00000000
	.align		4
        /*000c*/ 	.word	0xfffffffe
	.align		4
        /*0010*/ 	.word	0x00000000
	.align		4
        /*0014*/ 	.word	0xfffffffd
	.align		4
        /*0018*/ 	.word	0x00000000
	.align		4
        /*001c*/ 	.word	0xfffffffc


//--------------------- .text.baryKernel          --------------------------
	.section	.text.baryKernel,"ax",@progbits
	.align	128
        .global         baryKernel
        .type           baryKernel,@function
        .size           baryKernel,(.L_x_19 - baryKernel)
        .other          baryKernel,@"STO_CUDA_ENTRY STV_DEFAULT"
baryKernel:
.text.baryKernel:
[----:B------:R-:W-:Y:S08]  /*0000*/  LDC R1, c[0x0][0x37c] ;  /* 0x0000df00ff017b82 */ /* 0x000ff00000000800 */
[----:B------:R-:W0:Y:S01]  /*0010*/  LDC.64 R6, c[0x0][0x3b8] ;  /* 0x0000ee00ff067b82 */ /* 0x000e220000000a00 */
[----:B------:R-:W0:Y:S02]  /*0020*/  LDCU.64 UR4, c[0x0][0x358] ;  /* 0x00006b00ff0477ac */ /* 0x000e240008000a00 */
[----:B0-----:R-:W2:Y:S05]  /*0030*/  LDG.E R4, desc[UR4][R6.64] ;  /* 0x0000000406047981 */ /* 0x001eaa000c1e1900 */
[----:B------:R-:W0:Y:S01]  /*0040*/  S2UR UR6, SR_CTAID.X ;  /* 0x00000000000679c3 */ /* 0x000e220000002500 */
[----:B------:R-:W0:Y:S01]  /*0050*/  S2R R0, SR_TID.X ;  /* 0x0000000000007919 */ /* 0x000e220000002100 */
[----:B------:R-:W1:Y:S06]  /*0060*/  S2R R3, SR_TID.Y ;  /* 0x0000000000037919 */ /* 0x000e6c0000002200 */
[----:B------:R-:W0:Y:S08]  /*0070*/  LDC R5, c[0x0][0x360] ;  /* 0x0000d800ff057b82 */ /* 0x000e300000000800 */
[----:B------:R-:W1:Y:S08]  /*0080*/  S2UR UR7, SR_CTAID.Y ;  /* 0x00000000000779c3 */ /* 0x000e700000002600 */
[----:B------:R-:W1:Y:S01]  /*0090*/  LDC R2, c[0x0][0x364] ;  /* 0x0000d900ff027b82 */ /* 0x000e620000000800 */
[----:B0-----:R-:W-:-:S02]  /*00a0*/  IMAD R5, R5, UR6, R0 ;  /* 0x0000000605057c24 */ /* 0x001fc4000f8e0200 */
[----:B-1----:R-:W-:-:S03]  /*00b0*/  IMAD R2, R2, UR7, R3 ;  /* 0x0000000702027c24 */ /* 0x002fc6000f8e0203 */
[----:B--2---:R-:W-:-:S13]  /*00c0*/  ISETP.GE.U32.AND P0, PT, R5, R4, PT ;  /* 0x000000040500720c */ /* 0x004fda0003f06070 */
[----:B------:R-:W-:Y:S05]  /*00d0*/  @P0 EXIT ;  /* 0x000000000000094d */ /* 0x000fea0003800000 */
[----:B------:R-:W0:Y:S02]  /*00e0*/  LDC.64 R6, c[0x0][0x3c0] ;  /* 0x0000f000ff067b82 */ /* 0x000e240000000a00 */
[----:B0-----:R-:W2:Y:S02]  /*00f0*/  LDG.E R7, desc[UR4][R6.64] ;  /* 0x0000000406077981 */ /* 0x001ea4000c1e1900 */
[----:B--2---:R-:W-:-:S13]  /*0100*/  ISETP.GE.U32.AND P0, PT, R2, R7, PT ;  /* 0x000000070200720c */ /* 0x004fda0003f06070 */
[----:B------:R-:W-:Y:S05]  /*0110*/  @P0 EXIT ;  /* 0x000000000000094d */ /* 0x000fea0003800000 */
[----:B------:R-:W-:Y:S01]  /*0120*/  I2FP.F32.S32 R3, R4 ;  /* 0x0000000400037245 */ /* 0x000fe20000201400 */
[----:B------:R-:W-:Y:S01]  /*0130*/  UMOV UR6, 0x40000000 ;  /* 0x4000000000067882 */ /* 0x000fe20000000000 */
[----:B------:R-:W-:Y:S02]  /*0140*/  I2FP.F32.S32 R7, R7 ;  /* 0x0000000700077245 */ /* 0x000fe40000201400 */
[----:B------:R-:W0:Y:S01]  /*0150*/  MUFU.RCP R0, R3 ;  /* 0x0000000300007308 */ /* 0x000e220000001000 */
[----:B------:R-:W-:-:S07]  /*0160*/  MOV R8, UR6 ;  /* 0x0000000600087c02 */ /* 0x000fce0008000f00 */
[----:B------:R-:W1:Y:S01]  /*0170*/  FCHK P0, R8, R3 ;  /* 0x0000000308007302 */ /* 0x000e620000000000 */
[----:B0-----:R-:W-:-:S04]  /*0180*/  FFMA R9, -R3, R0, 1 ;  /* 0x3f80000003097423 */ /* 0x001fc80000000100 */
[----:B------:R-:W-:-:S04]  /*0190*/  FFMA R0, R0, R9, R0 ;  /* 0x0000000900007223 */ /* 0x000fc80000000000 */
[----:B------:R-:W-:-:S04]  /*01a0*/  FFMA R6, R0, 2, RZ ;  /* 0x4000000000067823 */ /* 0x000fc800000000ff */
[----:B------:R-:W-:-:S04]  /*01b0*/  FFMA R9, -R3, R6, 2 ;  /* 0x4000000003097423 */ /* 0x000fc80000000106 */
[----:B------:R-:W-:Y:S01]  /*01c0*/  FFMA R6, R0, R9, R6 ;  /* 0x0000000900067223 */ /* 0x000fe20000000006 */
[----:B-1----:R-:W-:Y:S06]  /*01d0*/  @!P0 BRA `(.L_x_0) ;  /* 0x0000000000108947 */ /* 0x002fec0003800000 */
[----:B------:R-:W-:Y:S01]  /*01e0*/  HFMA2 R0, -RZ, RZ, 2, 0 ;  /* 0x40000000ff007431 */ /* 0x000fe200000001ff */
[----:B------:R-:W-:-:S07]  /*01f0*/  MOV R14, 0x210 ;  /* 0x00000210000e7802 */ /* 0x000fce0000000f00 */
[----:B------:R-:W-:Y:S05]  /*0200*/  CALL.REL.NOINC `($__internal_0_$__cuda_sm3x_div_rn_noftz_f32_slowpath) ;  /* 0x0000000400a47944 */ /* 0x000fea0003c00000 */
[----:B------:R-:W-:-:S07]  /*0210*/  IMAD.MOV.U32 R6, RZ, RZ, R0 ;  /* 0x000000ffff067224 */ /* 0x000fce00078e0000 */
.L_x_0:
[----:B------:R-:W0:Y:S01]  /*0220*/  MUFU.RCP R0, R7 ;  /* 0x0000000700007308 */ /* 0x000e220000001000 */
[----:B------:R-:W-:Y:S02]  /*0230*/  UMOV UR6, 0x40000000 ;  /* 0x4000000000067882 */ /* 0x000fe40000000000 */
[----:B------:R-:W-:-:S05]  /*0240*/  MOV R10, UR6 ;  /* 0x00000006000a7c02 */ /* 0x000fca0008000f00 */
[----:B------:R-:W1:Y:S01]  /*0250*/  FCHK P0, R10, R7 ;  /* 0x000000070a007302 */ /* 0x000e620000000000 */
[----:B0-----:R-:W-:-:S04]  /*0260*/  FFMA R3, -R7, R0, 1 ;  /* 0x3f80000007037423 */ /* 0x001fc80000000100 */
[----:B------:R-:W-:-:S04]  /*0270*/  FFMA R0, R0, R3, R0 ;  /* 0x0000000300007223 */ /* 0x000fc80000000000 */
[----:B------:R-:W-:-:S04]  /*0280*/  FFMA R3, R0, 2, RZ ;  /* 0x4000000000037823 */ /* 0x000fc800000000ff */
[----:B------:R-:W-:-:S04]  /*0290*/  FFMA R8, -R7, R3, 2 ;  /* 0x4000000007087423 */ /* 0x000fc80000000103 */
[----:B------:R-:W-:Y:S01]  /*02a0*/  FFMA R3, R0, R8, R3 ;  /* 0x0000000800037223 */ /* 0x000fe20000000003 */
[----:B-1----:R-:W-:Y:S06]  /*02b0*/  @!P0 BRA `(.L_x_1) ;  /* 0x0000000000148947 */ /* 0x002fec0003800000 */
[----:B------:R-:W-:Y:S01]  /*02c0*/  MOV R3, R7 ;  /* 0x0000000700037202 */ /* 0x000fe20000000f00 */
[----:B------:R-:W-:Y:S01]  /*02d0*/  IMAD.MOV.U32 R0, RZ, RZ, 0x40000000 ;  /* 0x40000000ff007424 */ /* 0x000fe200078e00ff */
[----:B------:R-:W-:-:S07]  /*02e0*/  MOV R14, 0x300 ;  /* 0x00000300000e7802 */ /* 0x000fce0000000f00 */
[----:B------:R-:W-:Y:S05]  /*02f0*/  CALL.REL.NOINC `($__internal_0_$__cuda_sm3x_div_rn_noftz_f32_slowpath) ;  /* 0x0000000400687944 */ /* 0x000fea0003c00000 */
[----:B------:R-:W-:-:S07]  /*0300*/  MOV R3, R0 ;  /* 0x0000000000037202 */ /* 0x000fce0000000f00 */
.L_x_1:
[----:B------:R-:W0:Y:S08]  /*0310*/  LDC.64 R14, c[0x0][0x390] ;  /* 0x0000e400ff0e7b82 */ /* 0x000e300000000a00 */
[----:B------:R-:W1:Y:S08]  /*0320*/  LDC.64 R16, c[0x0][0x380] ;  /* 0x0000e000ff107b82 */ /* 0x000e700000000a00 */
[----:B------:R-:W2:Y:S01]  /*0330*/  LDC.64 R18, c[0x0][0x388] ;  /* 0x0000e200ff127b82 */ /* 0x000ea20000000a00 */
[----:B0-----:R-:W3:Y:S04]  /*0340*/  LDG.E R0, desc[UR4][R14.64+0x4] ;  /* 0x000004040e007981 */ /* 0x001ee8000c1e1900 */
[----:B------:R-:W4:Y:S04]  /*0350*/  LDG.E R9, desc[UR4][R14.64] ;  /* 0x000000040e097981 */ /* 0x000f28000c1e1900 */
[----:B-1----:R-:W3:Y:S04]  /*0360*/  LDG.E R7, desc[UR4][R16.64+0x4] ;  /* 0x0000040410077981 */ /* 0x002ee8000c1e1900 */
[----:B------:R0:W4:Y:S04]  /*0370*/  LDG.E R8, desc[UR4][R16.64] ;  /* 0x0000000410087981 */ /* 0x000128000c1e1900 */
[----:B--2---:R-:W2:Y:S04]  /*0380*/  LDG.E R13, desc[UR4][R18.64+0x4] ;  /* 0x00000404120d7981 */ /* 0x004ea8000c1e1900 */
[----:B------:R-:W5:Y:S01]  /*0390*/  LDG.E R12, desc[UR4][R18.64] ;  /* 0x00000004120c7981 */ /* 0x000f62000c1e1900 */
[----:B------:R-:W-:Y:S01]  /*03a0*/  I2FP.F32.U32 R21, R2 ;  /* 0x0000000200157245 */ /* 0x000fe20000201000 */
[----:B------:R-:W-:Y:S01]  /*03b0*/  FMUL R20, R3, 0.5 ;  /* 0x3f00000003147820 */ /* 0x000fe20000400000 */
[----:B0-----:R-:W-:-:S03]  /*03c0*/  I2FP.F32.S32 R17, R5 ;  /* 0x0000000500117245 */ /* 0x001fc60000201400 */
[--C-:B------:R-:W-:Y:S02]  /*03d0*/  FFMA R21, R21, R3, R20.reuse ;  /* 0x0000000315157223 */ /* 0x100fe40000000014 */
[----:B------:R-:W-:Y:S02]  /*03e0*/  FFMA R6, R17, R6, R20 ;  /* 0x0000000611067223 */ /* 0x000fe40000000014 */
[----:B------:R-:W-:Y:S02]  /*03f0*/  FADD R21, R21, -1 ;  /* 0xbf80000015157421 */ /* 0x000fe40000000000 */
[----:B------:R-:W-:Y:S01]  /*0400*/  FADD R6, R6, -1 ;  /* 0xbf80000006067421 */ /* 0x000fe20000000000 */
[----:B------:R-:W-:Y:S01]  /*0410*/  BSSY.RECONVERGENT B0, `(.L_x_2) ;  /* 0x0000020000007945 */ /* 0x000fe20003800200 */
[C---:B---3--:R-:W-:Y:S01]  /*0420*/  FADD R10, -R0.reuse, R7 ;  /* 0x00000007000a7221 */ /* 0x048fe20000000100 */
[C---:B----4-:R-:W-:Y:S01]  /*0430*/  FADD R11, -R9.reuse, R8 ;  /* 0x00000008090b7221 */ /* 0x050fe20000000100 */
[----:B--2---:R-:W-:Y:S01]  /*0440*/  FADD R13, -R0, R13 ;  /* 0x0000000d000d7221 */ /* 0x004fe20000000100 */
[----:B-----5:R-:W-:-:S03]  /*0450*/  FADD R12, -R9, R12 ;  /* 0x0000000c090c7221 */ /* 0x020fc60000000100 */
[CC--:B------:R-:W-:Y:S01]  /*0460*/  FMUL R22, R10.reuse, R13.reuse ;  /* 0x0000000d0a167220 */ /* 0x0c0fe20000400000 */
[----:B------:R-:W-:Y:S01]  /*0470*/  FMUL R8, R10, R10 ;  /* 0x0000000a0a087220 */ /* 0x000fe20000400000 */
[----:B------:R-:W-:Y:S02]  /*0480*/  FMUL R23, R13, R13 ;  /* 0x0000000d0d177220 */ /* 0x000fe40000400000 */
[CC--:B------:R-:W-:Y:S01]  /*0490*/  FFMA R7, R11.reuse, R12.reuse, R22 ;  /* 0x0000000c0b077223 */ /* 0x0c0fe20000000016 */
[----:B------:R-:W-:Y:S01]  /*04a0*/  FFMA R8, R11, R11, R8 ;  /* 0x0000000b0b087223 */ /* 0x000fe20000000008 */
[----:B------:R-:W-:Y:S02]  /*04b0*/  FFMA R15, R12, R12, R23 ;  /* 0x0000000c0c0f7223 */ /* 0x000fe40000000017 */
[----:B------:R-:W-:Y:S01]  /*04c0*/  FMUL R19, R7, R7 ;  /* 0x0000000707137220 */ /* 0x000fe20000400000 */
[----:B------:R-:W-:-:S03]  /*04d0*/  FADD R21, -R21, -R0 ;  /* 0x8000000015157221 */ /* 0x000fc60000000100 */
[----:B------:R-:W-:Y:S01]  /*04e0*/  FFMA R3, R8, R15, -R19 ;  /* 0x0000000f08037223 */ /* 0x000fe20000000813 */
[----:B------:R-:W-:Y:S01]  /*04f0*/  FADD R6, R6, -R9 ;  /* 0x8000000906067221 */ /* 0x000fe20000000000 */
[-C--:B------:R-:W-:Y:S02]  /*0500*/  FMUL R13, R13, R21.reuse ;  /* 0x000000150d0d7220 */ /* 0x080fe40000400000 */
[----:B------:R-:W0:Y:S01]  /*0510*/  MUFU.RCP R14, R3 ;  /* 0x00000003000e7308 */ /* 0x000e220000001000 */
[----:B------:R-:W-:Y:S01]  /*0520*/  FMUL R10, R10, R21 ;  /* 0x000000150a0a7220 */ /* 0x000fe20000400000 */
[----:B------:R-:W-:-:S03]  /*0530*/  FFMA R12, R12, R6, R13 ;  /* 0x000000060c0c7223 */ /* 0x000fc6000000000d */
[----:B------:R-:W-:Y:S01]  /*0540*/  FFMA R10, R11, R6, R10 ;  /* 0x000000060b0a7223 */ /* 0x000fe2000000000a */
[----:B------:R-:W-:-:S04]  /*0550*/  FMUL R0, R7, R12 ;  /* 0x0000000c07007220 */ /* 0x000fc80000400000 */
[----:B------:R-:W-:-:S04]  /*0560*/  FFMA R0, R15, R10, -R0 ;  /* 0x0000000a0f007223 */ /* 0x000fc80000000800 */
[----:B------:R-:W1:Y:S01]  /*0570*/  FCHK P0, R0, R3 ;  /* 0x0000000300007302 */ /* 0x000e620000000000 */
[----:B0-----:R-:W-:-:S04]  /*0580*/  FFMA R9, -R3, R14, 1 ;  /* 0x3f80000003097423 */ /* 0x001fc8000000010e */
[----:B------:R-:W-:-:S04]  /*0590*/  FFMA R9, R14, R9, R14 ;  /* 0x000000090e097223 */ /* 0x000fc8000000000e */
[----:B------:R-:W-:-:S04]  /*05a0*/  FFMA R6, R0, R9, RZ ;  /* 0x0000000900067223 */ /* 0x000fc800000000ff */
[----:B------:R-:W-:-:S04]  /*05b0*/  FFMA R11, -R3, R6, R0 ;  /* 0x00000006030b7223 */ /* 0x000fc80000000100 */
[----:B------:R-:W-:Y:S01]  /*05c0*/  FFMA R6, R9, R11, R6 ;  /* 0x0000000b09067223 */ /* 0x000fe20000000006 */
[----:B-1----:R-:W-:Y:S06]  /*05d0*/  @!P0 BRA `(.L_x_3) ;  /* 0x00000000000c8947 */ /* 0x002fec0003800000 */
[----:B------:R-:W-:-:S07]  /*05e0*/  MOV R14, 0x600 ;  /* 0x00000600000e7802 */ /* 0x000fce0000000f00 */
[----:B------:R-:W-:Y:S05]  /*05f0*/  CALL.REL.NOINC `($__internal_0_$__cuda_sm3x_div_rn_noftz_f32_slowpath) ;  /* 0x0000000000a87944 */ /* 0x000fea0003c00000 */
[----:B------:R-:W-:-:S07]  /*0600*/  MOV R6, R0 ;  /* 0x0000000000067202 */ /* 0x000fce0000000f00 */
.L_x_3:
[----:B------:R-:W-:Y:S05]  /*0610*/  BSYNC.RECONVERGENT B0 ;  /* 0x0000000000007941 */ /* 0x000fea0003800200 */
.L_x_2:
[----:B------:R-:W0:Y:S01]  /*0620*/  MUFU.RCP R0, R3 ;  /* 0x0000000300007308 */ /* 0x000e220000001000 */
[----:B------:R-:W-:Y:S01]  /*0630*/  FMUL R7, R7, R10 ;  /* 0x0000000a07077220 */ /* 0x000fe20000400000 */
[----:B------:R-:W-:Y:S03]  /*0640*/  BSSY.RECONVERGENT B0, `(.L_x_4) ;  /* 0x000000c000007945 */ /* 0x000fe60003800200 */
        /* <DEDUP_REMOVED lines=8> */
[----:B------:R-:W-:Y:S01]  /*06d0*/  IMAD.MOV.U32 R0, RZ, RZ, R12 ;  /* 0x000000ffff007224 */ /* 0x000fe200078e000c */
[----:B------:R-:W-:-:S07]  /*06e0*/  MOV R14, 0x700 ;  /* 0x00000700000e7802 */ /* 0x000fce0000000f00 */
[----:B------:R-:W-:Y:S05]  /*06f0*/  CALL.REL.NOINC `($__internal_0_$__cuda_sm3x_div_rn_noftz_f32_slowpath) ;  /* 0x0000000000687944 */ /* 0x000fea0003c00000 */
.L_x_5:
[----:B------:R-:W-:Y:S05]  /*0700*/  BSYNC.RECONVERGENT B0 ;  /* 0x0000000000007941 */ /* 0x000fea0003800200 */
.L_x_4:
[----:B------:R-:W-:Y:S01]  /*0710*/  FSETP.GT.AND P0, PT, R0, RZ, PT ;  /* 0x000000ff0000720b */ /* 0x000fe20003f04000 */
[----:B------:R-:W-:-:S03]  /*0720*/  FADD R3, -R6, 1 ;  /* 0x3f80000006037421 */ /* 0x000fc60000000100 */
[----:B------:R-:W-:-:S04]  /*0730*/  FSETP.LEU.OR P0, PT, R6, RZ, !P0 ;  /* 0x000000ff0600720b */ /* 0x000fc8000470b400 */
[----:B------:R-:W-:-:S13]  /*0740*/  FSETP.LEU.OR P0, PT, R3, R0, P0 ;  /* 0x000000000300720b */ /* 0x000fda000070b400 */
[----:B------:R-:W-:Y:S05]  /*0750*/  @P0 BRA `(.L_x_6) ;  /* 0x00000000003c0947 */ /* 0x000fea0003800000 */
[----:B------:R-:W0:Y:S08]  /*0760*/  LDC.64 R10, c[0x0][0x3a0] ;  /* 0x0000e800ff0a7b82 */ /* 0x000e300000000a00 */
[----:B------:R-:W1:Y:S08]  /*0770*/  LDC.64 R8, c[0x0][0x398] ;  /* 0x0000e600ff087b82 */ /* 0x000e700000000a00 */
[----:B------:R-:W2:Y:S01]  /*0780*/  LDC.64 R12, c[0x0][0x3a8] ;  /* 0x0000ea00ff0c7b82 */ /* 0x000ea20000000a00 */
[----:B0-----:R-:W3:Y:S07]  /*0790*/  LDG.E R11, desc[UR4][R10.64] ;  /* 0x000000040a0b7981 */ /* 0x001eee000c1e1900 */
[----:B------:R-:W0:Y:S01]  /*07a0*/  LDC.64 R14, c[0x0][0x3b0] ;  /* 0x0000ec00ff0e7b82 */ /* 0x000e220000000a00 */
[----:B-1----:R-:W4:Y:S04]  /*07b0*/  LDG.E R9, desc[UR4][R8.64] ;  /* 0x0000000408097981 */ /* 0x002f28000c1e1900 */
[----:B--2---:R-:W2:Y:S01]  /*07c0*/  LDG.E R13, desc[UR4][R12.64] ;  /* 0x000000040c0d7981 */ /* 0x004ea2000c1e1900 */
[----:B------:R-:W-:-:S02]  /*07d0*/  IMAD R5, R2, R4, R5 ;  /* 0x0000000402057224 */ /* 0x000fc400078e0205 */
[----:B------:R-:W-:Y:S02]  /*07e0*/  FADD R7, R3, -R0 ;  /* 0x8000000003077221 */ /* 0x000fe40000000000 */
[----:B0-----:R-:W-:-:S04]  /*07f0*/  IMAD.WIDE.U32 R2, R5, 0x4, R14 ;  /* 0x0000000405027825 */ /* 0x001fc800078e000e */
[----:B---3--:R-:W-:-:S04]  /*0800*/  FMUL R16, R11, R0 ;  /* 0x000000000b107220 */ /* 0x008fc80000400000 */
[----:B----4-:R-:W-:-:S04]  /*0810*/  FFMA R16, R9, R6, R16 ;  /* 0x0000000609107223 */ /* 0x010fc80000000010 */
[----:B--2---:R-:W-:-:S05]  /*0820*/  FFMA R5, R7, R13, R16 ;  /* 0x0000000d07057223 */ /* 0x004fca0000000010 */
[----:B------:R-:W-:Y:S01]  /*0830*/  STG.E desc[UR4][R2.64], R5 ;  /* 0x0000000502007986 */ /* 0x000fe2000c101904 */
[----:B------:R-:W-:Y:S05]  /*0840*/  EXIT ;  /* 0x000000000000794d */ /* 0x000fea0003800000 */
.L_x_6:
[----:B------:R-:W0:Y:S01]  /*0850*/  LDC.64 R6, c[0x0][0x3b0] ;  /* 0x0000ec00ff067b82 */ /* 0x000e220000000a00 */
[----:B------:R-:W-:-:S04]  /*0860*/  IMAD R5, R2, R4, R5 ;  /* 0x0000000402057224 */ /* 0x000fc800078e0205 */
[----:B0-----:R-:W-:-:S05]  /*0870*/  IMAD.WIDE.U32 R6, R5, 0x4, R6 ;  /* 0x0000000405067825 */ /* 0x001fca00078e0006 */
[----:B------:R-:W-:Y:S01]  /*0880*/  STG.E desc[UR4][R6.64], RZ ;  /* 0x000000ff06007986 */ /* 0x000fe2000c101904 */
[----:B------:R-:W-:Y:S05]  /*0890*/  EXIT ;  /* 0x000000000000794d */ /* 0x000fea0003800000 */
        .weak           $__internal_0_$__cuda_sm3x_div_rn_noftz_f32_slowpath
        .type           $__internal_0_$__cuda_sm3x_div_rn_noftz_f32_slowpath,@function
        .size           $__internal_0_$__cuda_sm3x_div_rn_noftz_f32_slowpath,(.L_x_19 - $__internal_0_$__cuda_sm3x_div_rn_noftz_f32_slowpath)
$__internal_0_$__cuda_sm3x_div_rn_noftz_f32_slowpath:
[--C-:B------:R-:W-:Y:S01]  /*08a0*/  SHF.R.U32.HI R9, RZ, 0x17, R3.reuse ;  /* 0x00000017ff097819 */ /* 0x100fe20000011603 */
[----:B------:R-:W-:Y:S01]  /*08b0*/  BSSY.RECONVERGENT B1, `(.L_x_7) ;  /* 0x0000063000017945 */ /* 0x000fe20003800200 */
[----:B------:R-:W-:Y:S01]  /*08c0*/  SHF.R.U32.HI R11, RZ, 0x17, R0 ;  /* 0x00000017ff0b7819 */ /* 0x000fe20000011600 */
[----:B------:R-:W-:Y:S01]  /*08d0*/  IMAD.MOV.U32 R13, RZ, RZ, R3 ;  /* 0x000000ffff0d7224 */ /* 0x000fe200078e0003 */
[----:B------:R-:W-:Y:S02]  /*08e0*/  LOP3.LUT R9, R9, 0xff, RZ, 0xc0, !PT ;  /* 0x000000ff09097812 */ /* 0x000fe400078ec0ff */
[----:B------:R-:W-:Y:S02]  /*08f0*/  LOP3.LUT R15, R11, 0xff, RZ, 0xc0, !PT ;  /* 0x000000ff0b0f7812 */ /* 0x000fe400078ec0ff */
[----:B------:R-:W-:Y:S02]  /*0900*/  IADD3 R17, PT, PT, R9, -0x1, RZ ;  /* 0xffffffff09117810 */ /* 0x000fe40007ffe0ff */
[----:B------:R-:W-:-:S02]  /*0910*/  IADD3 R16, PT, PT, R15, -0x1, RZ ;  /* 0xffffffff0f107810 */ /* 0x000fc40007ffe0ff */
[----:B------:R-:W-:-:S04]  /*0920*/  ISETP.GT.U32.AND P0, PT, R17, 0xfd, PT ;  /* 0x000000fd1100780c */ /* 0x000fc80003f04070 */
[----:B------:R-:W-:-:S13]  /*0930*/  ISETP.GT.U32.OR P0, PT, R16, 0xfd, P0 ;  /* 0x000000fd1000780c */ /* 0x000fda0000704470 */
[----:B------:R-:W-:Y:S01]  /*0940*/  @!P0 MOV R11, RZ ;  /* 0x000000ff000b8202 */ /* 0x000fe20000000f00 */
[----:B------:R-:W-:Y:S06]  /*0950*/  @!P0 BRA `(.L_x_8) ;  /* 0x00000000005c8947 */ /* 0x000fec0003800000 */
[----:B------:R-:W-:Y:S02]  /*0960*/  FSETP.GTU.FTZ.AND P0, PT, |R0|, +INF , PT ;  /* 0x7f8000000000780b */ /* 0x000fe40003f1c200 */
[----:B------:R-:W-:-:S04]  /*0970*/  FSETP.GTU.FTZ.AND P1, PT, |R3|, +INF , PT ;  /* 0x7f8000000300780b */ /* 0x000fc80003f3c200 */
[----:B------:R-:W-:-:S13]  /*0980*/  PLOP3.LUT P0, PT, P0, P1, PT, 0xf8, 0x8f ;  /* 0x00000000008f781c */ /* 0x000fda0000703f70 */
[----:B------:R-:W-:Y:S05]  /*0990*/  @P0 BRA `(.L_x_9) ;  /* 0x00000004004c0947 */ /* 0x000fea0003800000 */
[----:B------:R-:W-:-:S13]  /*09a0*/  LOP3.LUT P0, RZ, R13, 0x7fffffff, R0, 0xc8, !PT ;  /* 0x7fffffff0dff7812 */ /* 0x000fda000780c800 */
[----:B------:R-:W-:Y:S05]  /*09b0*/  @!P0 BRA `(.L_x_10) ;  /* 0x00000004003c8947 */ /* 0x000fea0003800000 */
[C---:B------:R-:W-:Y:S02]  /*09c0*/  FSETP.NEU.FTZ.AND P2, PT, |R0|.reuse, +INF , PT ;  /* 0x7f8000000000780b */ /* 0x040fe40003f5d200 */
[----:B------:R-:W-:Y:S02]  /*09d0*/  FSETP.NEU.FTZ.AND P1, PT, |R3|, +INF , PT ;  /* 0x7f8000000300780b */ /* 0x000fe40003f3d200 */
[----:B------:R-:W-:-:S11]  /*09e0*/  FSETP.NEU.FTZ.AND P0, PT, |R0|, +INF , PT ;  /* 0x7f8000000000780b */ /* 0x000fd60003f1d200 */
[----:B------:R-:W-:Y:S05]  /*09f0*/  @!P1 BRA !P2, `(.L_x_10) ;  /* 0x00000004002c9947 */ /* 0x000fea0005000000 */
[----:B------:R-:W-:-:S04]  /*0a00*/  LOP3.LUT P2, RZ, R0, 0x7fffffff, RZ, 0xc0, !PT ;  /* 0x7fffffff00ff7812 */ /* 0x000fc8000784c0ff */
[----:B------:R-:W-:-:S13]  /*0a10*/  PLOP3.LUT P1, PT, P1, P2, PT, 0x2f, 0xf2 ;  /* 0x0000000000f2781c */ /* 0x000fda0000f24577 */
[----:B------:R-:W-:Y:S05]  /*0a20*/  @P1 BRA `(.L_x_11) ;  /* 0x0000000400181947 */ /* 0x000fea0003800000 */
[----:B------:R-:W-:-:S04]  /*0a30*/  LOP3.LUT P1, RZ, R13, 0x7fffffff, RZ, 0xc0, !PT ;  /* 0x7fffffff0dff7812 */ /* 0x000fc8000782c0ff */
[----:B------:R-:W-:-:S13]  /*0a40*/  PLOP3.LUT P0, PT, P0, P1, PT, 0x2f, 0xf2 ;  /* 0x0000000000f2781c */ /* 0x000fda0000702577 */
[----:B------:R-:W-:Y:S05]  /*0a50*/  @P0 BRA `(.L_x_12) ;  /* 0x0000000400000947 */ /* 0x000fea0003800000 */
[----:B------:R-:W-:Y:S02]  /*0a60*/  ISETP.GE.AND P0, PT, R16, RZ, PT ;  /* 0x000000ff1000720c */ /* 0x000fe40003f06270 */
[----:B------:R-:W-:-:S11]  /*0a70*/  ISETP.GE.AND P1, PT, R17, RZ, PT ;  /* 0x000000ff1100720c */ /* 0x000fd60003f26270 */
[----:B------:R-:W-:Y:S01]  /*0a80*/  @P0 MOV R11, RZ ;  /* 0x000000ff000b0202 */ /* 0x000fe20000000f00 */
[----:B------:R-:W-:Y:S02]  /*0a90*/  @!P0 IMAD.MOV.U32 R11, RZ, RZ, -0x40 ;  /* 0xffffffc0ff0b8424 */ /* 0x000fe400078e00ff */
[----:B------:R-:W-:Y:S01]  /*0aa0*/  @!P0 FFMA R0, R0, 1.84467440737095516160e+19, RZ ;  /* 0x5f80000000008823 */ /* 0x000fe200000000ff */
[----:B------:R-:W-:Y:S02]  /*0ab0*/  @!P1 FFMA R13, R3, 1.84467440737095516160e+19, RZ ;  /* 0x5f800000030d9823 */ /* 0x000fe400000000ff */
[----:B------:R-:W-:-:S07]  /*0ac0*/  @!P1 IADD3 R11, PT, PT, R11, 0x40, RZ ;  /* 0x000000400b0b9810 */ /* 0x000fce0007ffe0ff */
.L_x_8:
[----:B------:R-:W-:Y:S01]  /*0ad0*/  LEA R16, R9, 0xc0800000, 0x17 ;  /* 0xc080000009107811 */ /* 0x000fe200078eb8ff */
[----:B------:R-:W-:Y:S01]  /*0ae0*/  BSSY.RECONVERGENT B2, `(.L_x_13) ;  /* 0x0000036000027945 */ /* 0x000fe20003800200 */
[----:B------:R-:W-:Y:S02]  /*0af0*/  IADD3 R15, PT, PT, R15, -0x7f, RZ ;  /* 0xffffff810f0f7810 */ /* 0x000fe40007ffe0ff */
[----:B------:R-:W-:-:S03]  /*0b00*/  IADD3 R17, PT, PT, -R16, R13, RZ ;  /* 0x0000000d10117210 */ /* 0x000fc60007ffe1ff */
[----:B------:R-:W-:Y:S01]  /*0b10*/  IMAD R0, R15, -0x800000, R0 ;  /* 0xff8000000f007824 */ /* 0x000fe200078e0200 */
[----:B------:R-:W0:Y:S01]  /*0b20*/  MUFU.RCP R13, R17 ;  /* 0x00000011000d7308 */ /* 0x000e220000001000 */
[----:B------:R-:W-:-:S04]  /*0b30*/  FADD.FTZ R19, -R17, -RZ ;  /* 0x800000ff11137221 */ /* 0x000fc80000010100 */
[----:B0-----:R-:W-:-:S04]  /*0b40*/  FFMA R16, R13, R19, 1 ;  /* 0x3f8000000d107423 */ /* 0x001fc80000000013 */
[----:B------:R-:W-:-:S04]  /*0b50*/  FFMA R13, R13, R16, R13 ;  /* 0x000000100d0d7223 */ /* 0x000fc8000000000d */
[----:B------:R-:W-:-:S04]  /*0b60*/  FFMA R16, R0, R13, RZ ;  /* 0x0000000d00107223 */ /* 0x000fc800000000ff */
[----:B------:R-:W-:-:S04]  /*0b70*/  FFMA R18, R19, R16, R0 ;  /* 0x0000001013127223 */ /* 0x000fc80000000000 */
[----:B------:R-:W-:Y:S01]  /*0b80*/  FFMA R16, R13, R18, R16 ;  /* 0x000000120d107223 */ /* 0x000fe20000000010 */
[----:B------:R-:W-:-:S03]  /*0b90*/  IADD3 R18, PT, PT, R15, 0x7f, -R9 ;  /* 0x0000007f0f127810 */ /* 0x000fc60007ffe809 */
[----:B------:R-:W-:Y:S02]  /*0ba0*/  FFMA R19, R19, R16, R0 ;  /* 0x0000001013137223 */ /* 0x000fe40000000000 */
[----:B------:R-:W-:Y:S02]  /*0bb0*/  IMAD.IADD R18, R18, 0x1, R11 ;  /* 0x0000000112127824 */ /* 0x000fe400078e020b */
[----:B------:R-:W-:-:S05]  /*0bc0*/  FFMA R0, R13, R19, R16 ;  /* 0x000000130d007223 */ /* 0x000fca0000000010 */
[----:B------:R-:W-:-:S04]  /*0bd0*/  SHF.R.U32.HI R9, RZ, 0x17, R0 ;  /* 0x00000017ff097819 */ /* 0x000fc80000011600 */
[----:B------:R-:W-:-:S04]  /*0be0*/  LOP3.LUT R9, R9, 0xff, RZ, 0xc0, !PT ;  /* 0x000000ff09097812 */ /* 0x000fc800078ec0ff */
[----:B------:R-:W-:-:S04]  /*0bf0*/  IADD3 R15, PT, PT, R9, R18, RZ ;  /* 0x00000012090f7210 */ /* 0x000fc80007ffe0ff */
[----:B------:R-:W-:-:S04]  /*0c00*/  IADD3 R9, PT, PT, R15, -0x1, RZ ;  /* 0xffffffff0f097810 */ /* 0x000fc80007ffe0ff */
[----:B------:R-:W-:-:S13]  /*0c10*/  ISETP.GE.U32.AND P0, PT, R9, 0xfe, PT ;  /* 0x000000fe0900780c */ /* 0x000fda0003f06070 */
[----:B------:R-:W-:Y:S05]  /*0c20*/  @!P0 BRA `(.L_x_14) ;  /* 0x0000000000808947 */ /* 0x000fea0003800000 */
[----:B------:R-:W-:-:S13]  /*0c30*/  ISETP.GT.AND P0, PT, R15, 0xfe, PT ;  /* 0x000000fe0f00780c */ /* 0x000fda0003f04270 */
[----:B------:R-:W-:Y:S05]  /*0c40*/  @P0 BRA `(.L_x_15) ;  /* 0x00000000006c0947 */ /* 0x000fea0003800000 */
[----:B------:R-:W-:-:S13]  /*0c50*/  ISETP.GE.AND P0, PT, R15, 0x1, PT ;  /* 0x000000010f00780c */ /* 0x000fda0003f06270 */
[----:B------:R-:W-:Y:S05]  /*0c60*/  @P0 BRA `(.L_x_16) ;  /* 0x0000000000740947 */ /* 0x000fea0003800000 */
[----:B------:R-:W-:Y:S02]  /*0c70*/  ISETP.GE.AND P0, PT, R15, -0x18, PT ;  /* 0xffffffe80f00780c */ /* 0x000fe40003f06270 */
[----:B------:R-:W-:-:S11]  /*0c80*/  LOP3.LUT R0, R0, 0x80000000, RZ, 0xc0, !PT ;  /* 0x8000000000007812 */ /* 0x000fd600078ec0ff */
[----:B------:R-:W-:Y:S05]  /*0c90*/  @!P0 BRA `(.L_x_16) ;  /* 0x0000000000688947 */ /* 0x000fea0003800000 */
[-CC-:B------:R-:W-:Y:S01]  /*0ca0*/  FFMA.RZ R9, R13, R19.reuse, R16.reuse ;  /* 0x000000130d097223 */ /* 0x180fe2000000c010 */
[C---:B------:R-:W-:Y:S02]  /*0cb0*/  IADD3 R18, PT, PT, R15.reuse, 0x20, RZ ;  /* 0x000000200f127810 */ /* 0x040fe40007ffe0ff */
[----:B------:R-:W-:Y:S02]  /*0cc0*/  ISETP.NE.AND P2, PT, R15, RZ, PT ;  /* 0x000000ff0f00720c */ /* 0x000fe40003f45270 */
[----:B------:R-:W-:Y:S01]  /*0cd0*/  LOP3.LUT R11, R9, 0x7fffff, RZ, 0xc0, !PT ;  /* 0x007fffff090b7812 */ /* 0x000fe200078ec0ff */
[CCC-:B------:R-:W-:Y:S01]  /*0ce0*/  FFMA.RP R9, R13.reuse, R19.reuse, R16.reuse ;  /* 0x000000130d097223 */ /* 0x1c0fe20000008010 */
[----:B------:R-:W-:Y:S01]  /*0cf0*/  FFMA.RM R16, R13, R19, R16 ;  /* 0x000000130d107223 */ /* 0x000fe20000004010 */
[----:B------:R-:W-:Y:S01]  /*0d00*/  IMAD.MOV R13, RZ, RZ, -R15 ;  /* 0x000000ffff0d7224 */ /* 0x000fe200078e0a0f */
[----:B------:R-:W-:Y:S02]  /*0d10*/  LOP3.LUT R11, R11, 0x800000, RZ, 0xfc, !PT ;  /* 0x008000000b0b7812 */ /* 0x000fe400078efcff */
[----:B------:R-:W-:-:S02]  /*0d20*/  ISETP.NE.AND P1, PT, R15, RZ, PT ;  /* 0x000000ff0f00720c */ /* 0x000fc40003f25270 */
[----:B------:R-:W-:Y:S02]  /*0d30*/  SHF.L.U32 R18, R11, R18, RZ ;  /* 0x000000120b127219 */ /* 0x000fe400000006ff */
[----:B------:R-:W-:Y:S02]  /*0d40*/  FSETP.NEU.FTZ.AND P0, PT, R9, R16, PT ;  /* 0x000000100900720b */ /* 0x000fe40003f1d000 */
[----:B------:R-:W-:Y:S02]  /*0d50*/  SEL R16, R13, RZ, P2 ;  /* 0x000000ff0d107207 */ /* 0x000fe40001000000 */
[----:B------:R-:W-:Y:S02]  /*0d60*/  ISETP.NE.AND P1, PT, R18, RZ, P1 ;  /* 0x000000ff1200720c */ /* 0x000fe40000f25270 */
[----:B------:R-:W-:Y:S02]  /*0d70*/  SHF.R.U32.HI R16, RZ, R16, R11 ;  /* 0x00000010ff107219 */ /* 0x000fe4000001160b */
[----:B------:R-:W-:-:S02]  /*0d80*/  PLOP3.LUT P0, PT, P0, P1, PT, 0xf8, 0x8f ;  /* 0x00000000008f781c */ /* 0x000fc40000703f70 */
[----:B------:R-:W-:Y:S02]  /*0d90*/  SHF.R.U32.HI R18, RZ, 0x1, R16 ;  /* 0x00000001ff127819 */ /* 0x000fe40000011610 */
[----:B------:R-:W-:-:S04]  /*0da0*/  SEL R9, RZ, 0x1, !P0 ;  /* 0x00000001ff097807 */ /* 0x000fc80004000000 */
[----:B------:R-:W-:-:S04]  /*0db0*/  LOP3.LUT R9, R9, 0x1, R18, 0xf8, !PT ;  /* 0x0000000109097812 */ /* 0x000fc800078ef812 */
[----:B------:R-:W-:-:S04]  /*0dc0*/  LOP3.LUT R9, R9, R16, RZ, 0xc0, !PT ;  /* 0x0000001009097212 */ /* 0x000fc800078ec0ff */
[----:B------:R-:W-:-:S04]  /*0dd0*/  IADD3 R9, PT, PT, R18, R9, RZ ;  /* 0x0000000912097210 */ /* 0x000fc80007ffe0ff */
[----:B------:R-:W-:Y:S01]  /*0de0*/  LOP3.LUT R0, R9, R0, RZ, 0xfc, !PT ;  /* 0x0000000009007212 */ /* 0x000fe200078efcff */
[----:B------:R-:W-:Y:S06]  /*0df0*/  BRA `(.L_x_16) ;  /* 0x0000000000107947 */ /* 0x000fec0003800000 */
.L_x_15:
[----:B------:R-:W-:-:S04]  /*0e00*/  LOP3.LUT R0, R0, 0x80000000, RZ, 0xc0, !PT ;  /* 0x8000000000007812 */ /* 0x000fc800078ec0ff */
[----:B------:R-:W-:Y:S01]  /*0e10*/  LOP3.LUT R0, R0, 0x7f800000, RZ, 0xfc, !PT ;  /* 0x7f80000000007812 */ /* 0x000fe200078efcff */
[----:B------:R-:W-:Y:S06]  /*0e20*/  BRA `(.L_x_16) ;  /* 0x0000000000047947 */ /* 0x000fec0003800000 */
.L_x_14:
[----:B------:R-:W-:-:S07]  /*0e30*/  LEA R0, R18, R0, 0x17 ;  /* 0x0000000012007211 */ /* 0x000fce00078eb8ff */
.L_x_16:
[----:B------:R-:W-:Y:S05]  /*0e40*/  BSYNC.RECONVERGENT B2 ;  /* 0x0000000000027941 */ /* 0x000fea0003800200 */
.L_x_13:
[----:B------:R-:W-:Y:S05]  /*0e50*/  BRA `(.L_x_17) ;  /* 0x0000000000207947 */ /* 0x000fea0003800000 */
.L_x_12:
[----:B------:R-:W-:-:S04]  /*0e60*/  LOP3.LUT R0, R13, 0x80000000, R0, 0x48, !PT ;  /* 0x800000000d007812 */ /* 0x000fc800078e4800 */
[----:B------:R-:W-:Y:S01]  /*0e70*/  LOP3.LUT R0, R0, 0x7f800000, RZ, 0xfc, !PT ;  /* 0x7f80000000007812 */ /* 0x000fe200078efcff */
[----:B------:R-:W-:Y:S06]  /*0e80*/  BRA `(.L_x_17) ;  /* 0x0000000000147947 */ /* 0x000fec0003800000 */
.L_x_11:
[----:B------:R-:W-:Y:S01]  /*0e90*/  LOP3.LUT R0, R13, 0x80000000, R0, 0x48, !PT ;  /* 0x800000000d007812 */ /* 0x000fe200078e4800 */
[----:B------:R-:W-:Y:S06]  /*0ea0*/  BRA `(.L_x_17) ;  /* 0x00000000000c7947 */ /* 0x000fec0003800000 */
.L_x_10:
[----:B------:R-:W0:Y:S01]  /*0eb0*/  MUFU.RSQ R0, -QNAN ;  /* 0xffc0000000007908 */ /* 0x000e220000001400 */
[----:B------:R-:W-:Y:S05]  /*0ec0*/  BRA `(.L_x_17) ;  /* 0x0000000000047947 */ /* 0x000fea0003800000 */
.L_x_9:
[----:B------:R-:W-:-:S07]  /*0ed0*/  FADD.FTZ R0, R0, R3 ;  /* 0x0000000300007221 */ /* 0x000fce0000010000 */
.L_x_17:
[----:B------:R-:W-:Y:S05]  /*0ee0*/  BSYNC.RECONVERGENT B1 ;  /* 0x0000000000017941 */ /* 0x000fea0003800200 */
.L_x_7:
[----:B------:R-:W-:-:S04]  /*0ef0*/  HFMA2 R15, -RZ, RZ, 0, 0 ;  /* 0x00000000ff0f7431 */ /* 0x000fc800000001ff */
[----:B0-----:R-:W-:Y:S05]  /*0f00*/  RET.REL.NODEC R14 `(baryKernel) ;  /* 0xfffffff00e3c7950 */ /* 0x001fea0003c3ffff */
.L_x_18:
[----:B------:R-:W-:-:S00]  /*0f10*/  BRA `(.L_x_18) ;  /* 0xfffffffc00fc7947 */ /* 0x000fc0000383ffff */
[----:B------:R-:W-:-:S00]  /*0f20*/  NOP ;  /* 0x0000000000007918 */ /* 0x000fc00000000000 */
        /* <DEDUP_REMOVED lines=13> */
.L_x_19:


//--------------------- .nv.shared.reserved.0     --------------------------
	.section	.nv.shared.reserved.0,"aw",@nobits
	.weak		__nv_reservedSMEM_offset_0_alias
	.size		__nv_reservedSMEM_offset_0_alias, 0, 64
	.other		__nv_reservedSMEM_offset_0_alias,@"STO_CUDA_RESERVED_SHARED STV_DEFAULT"
__nv_reservedSMEM_offset_0_alias:
	.zero		0
	.zero		64


//--------------------- .nv.constant0.baryKernel  --------------------------
	.section	.nv.constant0.baryKernel,"a",@progbits
	.sectionflags	@""
	.align	4
.nv.constant0.baryKernel:
	.zero		968


//--------------------- SYMBOLS --------------------------

	.type		.nv.reservedSmem.offset0,@object
	.size		.nv.reservedSmem.offset0,0x4
